	.headerflags	@"EF_CUDA_TEXMODE_UNIFIED EF_CUDA_64BIT_ADDRESS EF_CUDA_ACCELERATORS EF_CUDA_SM90 EF_CUDA_VIRTUAL_SM(EF_CUDA_SM90)"
	.elftype	@"ET_EXEC"


//--------------------- .nv.info                  --------------------------
	.section	.nv.info,"",@"SHT_CUDA_INFO"
	.align	4


	//----- nvinfo : EIATTR_REGCOUNT
	.align		4
        /*0000*/ 	.byte	0x04, 0x2f
        /*0002*/ 	.short	(.L_1 - .L_0)
	.align		4
.L_0:
        /*0004*/ 	.word	index@(triton_poi_fused_convolution_23)
        /*0008*/ 	.word	0x0000000c


	//----- nvinfo : EIATTR_MIN_STACK_SIZE
	.align		4
.L_1:
        /*000c*/ 	.byte	0x04, 0x12
        /*000e*/ 	.short	(.L_3 - .L_2)
	.align		4
.L_2:
        /*0010*/ 	.word	index@(triton_poi_fused_convolution_23)
        /*0014*/ 	.word	0x00000000


	//----- nvinfo : EIATTR_FRAME_SIZE
	.align		4
.L_3:
        /*0018*/ 	.byte	0x04, 0x11
        /*001a*/ 	.short	(.L_5 - .L_4)
	.align		4
.L_4:
        /*001c*/ 	.word	index@(triton_poi_fused_convolution_23)
        /*0020*/ 	.word	0x00000000


	//----- nvinfo : EIATTR_MIN_STACK_SIZE
	.align		4
.L_5:
        /*0024*/ 	.byte	0x04, 0x12
        /*0026*/ 	.short	(.L_7 - .L_6)
	.align		4
.L_6:
        /*0028*/ 	.word	index@(triton_poi_fused_convolution_23)
        /*002c*/ 	.word	0x00000000
.L_7:


//--------------------- .nv.info.triton_poi_fused_convolution_23 --------------------------
	.section	.nv.info.triton_poi_fused_convolution_23,"",@"SHT_CUDA_INFO"
	.sectionflags	@""
	.align	4


	//----- nvinfo : EIATTR_CUDA_API_VERSION
	.align		4
        /*0000*/ 	.byte	0x04, 0x37
        /*0002*/ 	.short	(.L_9 - .L_8)
.L_8:
        /*0004*/ 	.word	0x0000007c


	//----- nvinfo : EIATTR_KPARAM_INFO
	.align		4
.L_9:
        /*0008*/ 	.byte	0x04, 0x17
        /*000a*/ 	.short	(.L_11 - .L_10)
.L_10:
        /*000c*/ 	.word	0x00000000
        /*0010*/ 	.short	0x0002
        /*0012*/ 	.short	0x0010
        /*0014*/ 	.byte	0x00, 0xf0, 0x11, 0x00


	//----- nvinfo : EIATTR_KPARAM_INFO
	.align		4
.L_11:
        /*0018*/ 	.byte	0x04, 0x17
        /*001a*/ 	.short	(.L_13 - .L_12)
.L_12:
        /*001c*/ 	.word	0x00000000
        /*0020*/ 	.short	0x0001
        /*0022*/ 	.short	0x0008
        /*0024*/ 	.byte	0x00, 0xf4, 0x21, 0x00


	//----- nvinfo : EIATTR_KPARAM_INFO
	.align		4
.L_13:
        /*0028*/ 	.byte	0x04, 0x17
        /*002a*/ 	.short	(.L_15 - .L_14)
.L_14:
        /*002c*/ 	.word	0x00000000
        /*0030*/ 	.short	0x0000
        /*0032*/ 	.short	0x0000
        /*0034*/ 	.byte	0x00, 0xf4, 0x21, 0x00


	//----- nvinfo : EIATTR_SPARSE_MMA_MASK
	.align		4
.L_15:
        /*0038*/ 	.byte	0x03, 0x50
        /*003a*/ 	.short	0x0000


	//----- nvinfo : EIATTR_MAXREG_COUNT
	.align		4
        /*003c*/ 	.byte	0x03, 0x1b
        /*003e*/ 	.short	0x00ff


	//----- nvinfo : EIATTR_EXIT_INSTR_OFFSETS
	.align		4
        /*0040*/ 	.byte	0x04, 0x1c
        /*0042*/ 	.short	(.L_17 - .L_16)


	//   ....[0]....
.L_16:
        /*0044*/ 	.word	0x00000170


	//----- nvinfo : EIATTR_REQNTID
	.align		4
.L_17:
        /*0048*/ 	.byte	0x04, 0x10
        /*004a*/ 	.short	(.L_19 - .L_18)
.L_18:
        /*004c*/ 	.word	0x00000080
        /*0050*/ 	.word	0x00000001
        /*0054*/ 	.word	0x00000001


	//----- nvinfo : EIATTR_CBANK_PARAM_SIZE
	.align		4
.L_19:
        /*0058*/ 	.byte	0x03, 0x19
        /*005a*/ 	.short	0x0014


	//----- nvinfo : EIATTR_PARAM_CBANK
	.align		4
        /*005c*/ 	.byte	0x04, 0x0a
        /*005e*/ 	.short	(.L_21 - .L_20)
	.align		4
.L_20:
        /*0060*/ 	.word	index@(.nv.constant0.triton_poi_fused_convolution_23)
        /*0064*/ 	.short	0x0210
        /*0066*/ 	.short	0x0014


	//----- nvinfo : EIATTR_SW_WAR
	.align		4
.L_21:
        /*0068*/ 	.byte	0x04, 0x36
        /*006a*/ 	.short	(.L_23 - .L_22)
.L_22:
        /*006c*/ 	.word	0x00000008
.L_23:


//--------------------- .nv.callgraph             --------------------------
	.section	.nv.callgraph,"",@"SHT_CUDA_CALLGRAPH"
	.align	4
	.sectionentsize	8
	.align		4
        /*0000*/ 	.word	0x00000000
	.align		4
        /*0004*/ 	.word	0xffffffff
	.align		4
        /*0008*/ 	.word	0x00000000
	.align		4
        /*000c*/ 	.word	0xfffffffe
	.align		4
        /*0010*/ 	.word	0x00000000
	.align		4
        /*0014*/ 	.word	0xfffffffd
	.align		4
        /*0018*/ 	.word	0x00000000
	.align		4
        /*001c*/ 	.word	0xfffffffc


//--------------------- .text.triton_poi_fused_convolution_23 --------------------------
	.section	.text.triton_poi_fused_convolution_23,"ax",@progbits
	.align	128
        .global         triton_poi_fused_convolution_23
        .type           triton_poi_fused_convolution_23,@function
        .size           triton_poi_fused_convolution_23,(.L_x_1 - triton_poi_fused_convolution_23)
        .other          triton_poi_fused_convolution_23,@"STO_CUDA_ENTRY STV_DEFAULT"
triton_poi_fused_convolution_23:
.text.triton_poi_fused_convolution_23:
[----:B------:R-:W-:Y:S01]  /*0000*/  LDC R1, c[0x0][0x28] ;  /* 0x00000a00ff017b82 */ /* 0x000fe20000000800 */
[----:B------:R-:W1:Y:S07]  /*0010*/  S2R R0, SR_TID.X ;  /* 0x0000000000007919 */ /* 0x000e6e0000002100 */
[----:B------:R-:W2:Y:S01]  /*0020*/  LDC.64 R4, c[0x0][0x218] ;  /* 0x00008600ff047b82 */ /* 0x000ea20000000a00 */
[----:B------:R-:W-:Y:S01]  /*0030*/  ULDC.64 UR4, c[0x0][0x208] ;  /* 0x0000820000047ab9 */ /* 0x000fe20000000a00 */
[----:B------:R-:W3:Y:S06]  /*0040*/  S2R R7, SR_CTAID.X ;  /* 0x0000000000077919 */ /* 0x000eec0000002500 */
[----:B------:R-:W4:Y:S01]  /*0050*/  LDC.64 R2, c[0x0][0x210] ;  /* 0x00008400ff027b82 */ /* 0x000f220000000a00 */
[----:B-1----:R-:W-:Y:S01]  /*0060*/  IMAD.SHL.U32 R0, R0, 0x2, RZ ;  /* 0x0000000200007824 */ /* 0x002fe200078e00ff */
[----:B---3--:R-:W-:-:S04]  /*0070*/  SHF.R.S32.HI R6, RZ, 0x17, R7 ;  /* 0x00000017ff067819 */ /* 0x008fc80000011407 */
[----:B------:R-:W-:Y:S02]  /*0080*/  LOP3.LUT R0, R0, 0xfe, RZ, 0xc0, !PT ;  /* 0x000000fe00007812 */ /* 0x000fe400078ec0ff */
[----:B------:R-:W-:-:S03]  /*0090*/  SGXT R6, R6, 0x1 ;  /* 0x000000010606781a */ /* 0x000fc60000000200 */
[----:B------:R-:W-:-:S04]  /*00a0*/  IMAD R7, R7, 0x100, R0 ;  /* 0x0000010007077824 */ /* 0x000fc800078e0200 */
[----:B----4-:R-:W-:Y:S01]  /*00b0*/  IMAD.WIDE R2, R7, 0x4, R2 ;  /* 0x0000000407027825 */ /* 0x010fe200078e0202 */
[----:B------:R-:W-:-:S04]  /*00c0*/  LEA.HI R6, R6, R7, RZ, 0x8 ;  /* 0x0000000706067211 */ /* 0x000fc800078f40ff */
[----:B------:R-:W-:-:S04]  /*00d0*/  SHF.R.S32.HI R6, RZ, 0x8, R6 ;  /* 0x00000008ff067819 */ /* 0x000fc80000011406 */
[----:B------:R-:W-:-:S04]  /*00e0*/  LEA.HI R0, R6, R6, RZ, 0x4 ;  /* 0x0000000606007211 */ /* 0x000fc800078f20ff */
[----:B------:R-:W-:-:S05]  /*00f0*/  LOP3.LUT R9, R0, 0xfffffff0, RZ, 0xc0, !PT ;  /* 0xfffffff000097812 */ /* 0x000fca00078ec0ff */
[----:B------:R-:W-:Y:S02]  /*0100*/  IMAD.IADD R9, R6, 0x1, -R9 ;  /* 0x0000000106097824 */ /* 0x000fe400078e0a09 */
[----:B------:R-:W3:Y:S02]  /*0110*/  LDG.E.64 R6, desc[UR4][R2.64] ;  /* 0x0000000402067981 */ /* 0x000ee4000c1e1b00 */
[----:B--2---:R-:W-:-:S06]  /*0120*/  IMAD.WIDE R4, R9, 0x4, R4 ;  /* 0x0000000409047825 */ /* 0x004fcc00078e0204 */
[----:B------:R-:W3:Y:S02]  /*0130*/  LDG.E.EL R4, desc[UR4][R4.64] ;  /* 0x0000000404047981 */ /* 0x000ee4000c2e1900 */
[--C-:B---3--:R-:W-:Y:S01]  /*0140*/  FADD R6, R6, R4.reuse ;  /* 0x0000000406067221 */ /* 0x108fe20000000000 */
[----:B------:R-:W-:-:S05]  /*0150*/  FADD R7, R7, R4 ;  /* 0x0000000407077221 */ /* 0x000fca0000000000 */
[----:B------:R-:W-:Y:S01]  /*0160*/  STG.E.64 desc[UR4][R2.64], R6 ;  /* 0x0000000602007986 */ /* 0x000fe2000c101b04 */
[----:B------:R-:W-:Y:S05]  /*0170*/  EXIT ;  /* 0x000000000000794d */ /* 0x000fea0003800000 */
.L_x_0:
[----:B------:R-:W-:-:S00]  /*0180*/  BRA `(.L_x_0) ;  /* 0xfffffffc00fc7947 */ /* 0x000fc0000383ffff */
[----:B------:R-:W-:-:S00]  /*0190*/  NOP ;  /* 0x0000000000007918 */ /* 0x000fc00000000000 */
        /* <DEDUP_REMOVED lines=14> */
.L_x_1:


//--------------------- .nv.constant0.triton_poi_fused_convolution_23 --------------------------
	.section	.nv.constant0.triton_poi_fused_convolution_23,"a",@progbits
	.sectionflags	@""
	.align	4
.nv.constant0.triton_poi_fused_convolution_23:
	.zero		548
